//
// Generated by NVIDIA NVVM Compiler
//
// Compiler Build ID: CL-36424714
// Cuda compilation tools, release 13.0, V13.0.88
// Based on NVVM 20.0.0
//

.version 9.0
.target sm_100
.address_size 64

	// .globl	_Z27activate_array_leaky_kernelPfi

.visible .entry _Z27activate_array_leaky_kernelPfi(
	.param .u64 .ptr .align 1 _Z27activate_array_leaky_kernelPfi_param_0,
	.param .u32 _Z27activate_array_leaky_kernelPfi_param_1
)
{
	.reg .pred 	%p<3>;
	.reg .b32 	%r<6>;
	.reg .b32 	%f<4>;
	.reg .b64 	%rd<5>;

	ld.param.u64 	%rd1, [_Z27activate_array_leaky_kernelPfi_param_0];
	ld.param.u32 	%r2, [_Z27activate_array_leaky_kernelPfi_param_1];
	mov.u32 	%r3, %ctaid.x;
	mov.u32 	%r4, %ntid.x;
	mov.u32 	%r5, %tid.x;
	mad.lo.s32 	%r1, %r3, %r4, %r5;
	setp.ge.s32 	%p1, %r1, %r2;
	@%p1 bra 	$L__BB0_2;
	cvta.to.global.u64 	%rd2, %rd1;
	mul.wide.s32 	%rd3, %r1, 4;
	add.s64 	%rd4, %rd2, %rd3;
	ld.global.f32 	%f1, [%rd4];
	setp.gt.f32 	%p2, %f1, 0f00000000;
	div.rn.f32 	%f2, %f1, 0f41200000;
	selp.f32 	%f3, %f1, %f2, %p2;
	st.global.f32 	[%rd4], %f3;
$L__BB0_2:
	ret;

}


// ===== COMPILED SASS (sm_100) =====

	.target	sm_100

	.elftype	@"ET_EXEC"


//--------------------- .note.nv.tkinfo           --------------------------
	.section	.note.nv.tkinfo,"",@"SHT_NOTE"
	.sectionflags	@"SHF_NOTE_NV_TKINFO"
	.tkinfo
        /*0018*/ 	.word	0x00000002
        /*0030*/ 	.string	""
        /*0030*/ 	.string	"ptxas"
        /*0030*/ 	.string	"Cuda compilation tools, release 13.0, V13.0.88"
        /*0030*/ 	.string	"Build cuda_13.0.r13.0/compiler.36424714_0"
        /*0030*/ 	.string	"-arch sm_100 -m 64 "



//--------------------- .note.nv.cuinfo           --------------------------
	.section	.note.nv.cuinfo,"",@"SHT_NOTE"
	.sectionflags	@"SHF_NOTE_NV_CUINFO"
        /*0018*/ 	.short	0x0002
        /*001a*/ 	.short	0x0064
        /*001c*/ 	.short	0x0082
	.zero		2


//--------------------- .nv.info                  --------------------------
	.section	.nv.info,"",@"SHT_CUDA_INFO"
	.align	4


	//----- nvinfo : EIATTR_REGCOUNT
	.align		4
        /*0000*/ 	.byte	0x04, 0x2f
        /*0002*/ 	.short	(.L_1 - .L_0)
	.align		4
.L_0:
        /*0004*/ 	.word	index@(_Z27activate_array_leaky_kernelPfi)
        /*0008*/ 	.word	0x0000000f


	//----- nvinfo : EIATTR_FRAME_SIZE
	.align		4
.L_1:
        /*000c*/ 	.byte	0x04, 0x11
        /*000e*/ 	.short	(.L_3 - .L_2)
	.align		4
.L_2:
        /*0010*/ 	.word	index@($__internal_0_$__cuda_sm3x_div_rn_noftz_f32_slowpath)
        /*0014*/ 	.word	0x00000000


	//----- nvinfo : EIATTR_FRAME_SIZE
	.align		4
.L_3:
        /*0018*/ 	.byte	0x04, 0x11
        /*001a*/ 	.short	(.L_5 - .L_4)
	.align		4
.L_4:
        /*001c*/ 	.word	index@(_Z27activate_array_leaky_kernelPfi)
        /*0020*/ 	.word	0x00000000


	//----- nvinfo : EIATTR_MIN_STACK_SIZE
	.align		4
.L_5:
        /*0024*/ 	.byte	0x04, 0x12
        /*0026*/ 	.short	(.L_7 - .L_6)
	.align		4
.L_6:
        /*0028*/ 	.word	index@(_Z27activate_array_leaky_kernelPfi)
        /*002c*/ 	.word	0x00000000
.L_7:


//--------------------- .nv.compat                --------------------------
	.section	.nv.compat,"",@"SHT_CUDA_COMPAT_INFO"
	.align	4
        /*0000*/ 	.byte	0x02, 0x09, 0x00, 0x00, 0x02, 0x02, 0x01, 0x00, 0x02, 0x05, 0x05, 0x00, 0x03, 0x07, 0x01, 0x01
        /*0010*/ 	.byte	0x02, 0x03, 0x00, 0x00, 0x02, 0x06, 0x01, 0x00, 0x04, 0x0b, 0x08, 0x00, 0x01, 0x00, 0x00, 0x00
        /*0020*/ 	.byte	0x00, 0x00, 0x00, 0x00


//--------------------- .nv.info._Z27activate_array_leaky_kernelPfi --------------------------
	.section	.nv.info._Z27activate_array_leaky_kernelPfi,"",@"SHT_CUDA_INFO"
	.sectionflags	@""
	.align	4


	//----- nvinfo : EIATTR_CUDA_API_VERSION
	.align		4
        /*0000*/ 	.byte	0x04, 0x37
        /*0002*/ 	.short	(.L_9 - .L_8)
.L_8:
        /*0004*/ 	.word	0x00000082


	//----- nvinfo : EIATTR_KPARAM_INFO
	.align		4
.L_9:
        /*0008*/ 	.byte	0x04, 0x17
        /*000a*/ 	.short	(.L_11 - .L_10)
.L_10:
        /*000c*/ 	.word	0x00000000
        /*0010*/ 	.short	0x0001
        /*0012*/ 	.short	0x0008
        /*0014*/ 	.byte	0x00, 0xf0, 0x11, 0x00


	//----- nvinfo : EIATTR_KPARAM_INFO
	.align		4
.L_11:
        /*0018*/ 	.byte	0x04, 0x17
        /*001a*/ 	.short	(.L_13 - .L_12)
.L_12:
        /*001c*/ 	.word	0x00000000
        /*0020*/ 	.short	0x0000
        /*0022*/ 	.short	0x0000
        /*0024*/ 	.byte	0x00, 0xf5, 0x21, 0x00


	//----- nvinfo : EIATTR_SPARSE_MMA_MASK
	.align		4
.L_13:
        /*0028*/ 	.byte	0x03, 0x50
        /*002a*/ 	.short	0x0000


	//----- nvinfo : EIATTR_MAXREG_COUNT
	.align		4
        /*002c*/ 	.byte	0x03, 0x1b
        /*002e*/ 	.short	0x00ff


	//----- nvinfo : EIATTR_MERCURY_ISA_VERSION
	.align		4
        /*0030*/ 	.byte	0x03, 0x5f
        /*0032*/ 	.short	0x0101


	//----- nvinfo : EIATTR_VRC_CTA_INIT_COUNT
	.align		4
        /*0034*/ 	.byte	0x02, 0x4a
	.zero		1
	.zero		1


	//----- nvinfo : EIATTR_EXIT_INSTR_OFFSETS
	.align		4
        /*0038*/ 	.byte	0x04, 0x1c
        /*003a*/ 	.short	(.L_15 - .L_14)


	//   ....[0]....
.L_14:
        /*003c*/ 	.word	0x00000070


	//   ....[1]....
        /*0040*/ 	.word	0x000001d0


	//----- nvinfo : EIATTR_CRS_STACK_SIZE
	.align		4
.L_15:
        /*0044*/ 	.byte	0x04, 0x1e
        /*0046*/ 	.short	(.L_17 - .L_16)
.L_16:
        /*0048*/ 	.word	0x00000000


	//----- nvinfo : EIATTR_CBANK_PARAM_SIZE
	.align		4
.L_17:
        /*004c*/ 	.byte	0x03, 0x19
        /*004e*/ 	.short	0x000c


	//----- nvinfo : EIATTR_PARAM_CBANK
	.align		4
        /*0050*/ 	.byte	0x04, 0x0a
        /*0052*/ 	.short	(.L_19 - .L_18)
	.align		4
.L_18:
        /*0054*/ 	.word	index@(.nv.constant0._Z27activate_array_leaky_kernelPfi)
        /*0058*/ 	.short	0x0380
        /*005a*/ 	.short	0x000c


	//----- nvinfo : EIATTR_SW_WAR
	.align		4
.L_19:
        /*005c*/ 	.byte	0x04, 0x36
        /*005e*/ 	.short	(.L_21 - .L_20)
.L_20:
        /*0060*/ 	.word	0x00000008
.L_21:


//--------------------- .nv.callgraph             --------------------------
	.section	.nv.callgraph,"",@"SHT_CUDA_CALLGRAPH"
	.align	4
	.sectionentsize	8
	.align		4
        /*0000*/ 	.word	0x00000000
	.align		4
        /*0004*/ 	.word	0xffffffff
	.align		4
        /*0008*/ 	.word	0x00000000
	.align		4
        /*000c*/ 	.word	0xfffffffe
	.align		4
        /*0010*/ 	.word	0x00000000
	.align		4
        /*0014*/ 	.word	0xfffffffd
	.align		4
        /*0018*/ 	.word	0x00000000
	.align		4
        /*001c*/ 	.word	0xfffffffc


//--------------------- .text._Z27activate_array_leaky_kernelPfi --------------------------
	.section	.text._Z27activate_array_leaky_kernelPfi,"ax",@progbits
	.align	128
        .global         _Z27activate_array_leaky_kernelPfi
        .type           _Z27activate_array_leaky_kernelPfi,@function
        .size           _Z27activate_array_leaky_kernelPfi,(.L_x_15 - _Z27activate_array_leaky_kernelPfi)
        .other          _Z27activate_array_leaky_kernelPfi,@"STO_CUDA_ENTRY STV_DEFAULT"
_Z27activate_array_leaky_kernelPfi:
.text._Z27activate_array_leaky_kernelPfi:
[----:B------:R-:W-:Y:S01]  /*0000*/  LDC R1, c[0x0][0x37c] ;  /* 0x0000df00ff017b82 */ /* 0x000fe20000000800 */
[----:B------:R-:W0:Y:S07]  /*0010*/  S2R R0, SR_TID.X ;  /* 0x0000000000007919 */ /* 0x000e2e0000002100 */
[----:B------:R-:W0:Y:S01]  /*0020*/  S2UR UR4, SR_CTAID.X ;  /* 0x00000000000479c3 */ /* 0x000e220000002500 */
[----:B------:R-:W1:Y:S07]  /*0030*/  LDCU UR5, c[0x0][0x388] ;  /* 0x00007100ff0577ac */ /* 0x000e6e0008000800 */
[----:B------:R-:W0:Y:S02]  /*0040*/  LDC R3, c[0x0][0x360] ;  /* 0x0000d800ff037b82 */ /* 0x000e240000000800 */
[----:B0-----:R-:W-:-:S05]  /*0050*/  IMAD R3, R3, UR4, R0 ;  /* 0x0000000403037c24 */ /* 0x001fca000f8e0200 */
[----:B-1----:R-:W-:-:S13]  /*0060*/  ISETP.GE.AND P0, PT, R3, UR5, PT ;  /* 0x0000000503007c0c */ /* 0x002fda000bf06270 */
[----:B------:R-:W-:Y:S05]  /*0070*/  @P0 EXIT ;  /* 0x000000000000094d */ /* 0x000fea0003800000 */
[----:B------:R-:W0:Y:S01]  /*0080*/  LDC.64 R4, c[0x0][0x380] ;  /* 0x0000e000ff047b82 */ /* 0x000e220000000a00 */
[----:B------:R-:W1:Y:S01]  /*0090*/  LDCU.64 UR6, c[0x0][0x358] ;  /* 0x00006b00ff0677ac */ /* 0x000e620008000a00 */
[----:B0-----:R-:W-:-:S05]  /*00a0*/  IMAD.WIDE R4, R3, 0x4, R4 ;  /* 0x0000000403047825 */ /* 0x001fca00078e0204 */
[----:B-1----:R-:W2:Y:S01]  /*00b0*/  LDG.E R0, desc[UR6][R4.64] ;  /* 0x0000000604007981 */ /* 0x002ea2000c1e1900 */
[----:B------:R-:W-:Y:S01]  /*00c0*/  IMAD.MOV.U32 R3, RZ, RZ, 0x3dcccccd ;  /* 0x3dcccccdff037424 */ /* 0x000fe200078e00ff */
[----:B------:R-:W-:Y:S01]  /*00d0*/  BSSY.RECONVERGENT B1, `(.L_x_0) ;  /* 0x000000d000017945 */ /* 0x000fe20003800200 */
[----:B------:R-:W-:-:S04]  /*00e0*/  IMAD.MOV.U32 R2, RZ, RZ, 0x41200000 ;  /* 0x41200000ff027424 */ /* 0x000fc800078e00ff */
[----:B------:R-:W-:-:S04]  /*00f0*/  FFMA R2, R3, -R2, 1 ;  /* 0x3f80000003027423 */ /* 0x000fc80000000802 */
[----:B------:R-:W-:Y:S01]  /*0100*/  FFMA R3, R2, R3, 0.10000000149011611938 ;  /* 0x3dcccccd02037423 */ /* 0x000fe20000000003 */
[----:B--2---:R-:W0:Y:S03]  /*0110*/  FCHK P0, R0, 10 ;  /* 0x4120000000007902 */ /* 0x004e260000000000 */
[C---:B------:R-:W-:Y:S01]  /*0120*/  FFMA R2, R0.reuse, R3, RZ ;  /* 0x0000000300027223 */ /* 0x040fe200000000ff */
[----:B------:R-:W-:-:S03]  /*0130*/  FSETP.GT.AND P2, PT, R0, RZ, PT ;  /* 0x000000ff0000720b */ /* 0x000fc60003f44000 */
[----:B------:R-:W-:-:S04]  /*0140*/  FFMA R6, R2, -10, R0 ;  /* 0xc120000002067823 */ /* 0x000fc80000000000 */
[----:B------:R-:W-:Y:S01]  /*0150*/  FFMA R3, R3, R6, R2 ;  /* 0x0000000603037223 */ /* 0x000fe20000000002 */
[----:B0-----:R-:W-:Y:S06]  /*0160*/  @!P0 BRA `(.L_x_1) ;  /* 0x00000000000c8947 */ /* 0x001fec0003800000 */
[----:B------:R-:W-:-:S07]  /*0170*/  MOV R6, 0x190 ;  /* 0x0000019000067802 */ /* 0x000fce0000000f00 */
[----:B------:R-:W-:Y:S05]  /*0180*/  CALL.REL.NOINC `($__internal_0_$__cuda_sm3x_div_rn_noftz_f32_slowpath) ;  /* 0x0000000000147944 */ /* 0x000fea0003c00000 */
[----:B------:R-:W-:-:S07]  /*0190*/  IMAD.MOV.U32 R3, RZ, RZ, R2 ;  /* 0x000000ffff037224 */ /* 0x000fce00078e0002 */
.L_x_1:
[----:B------:R-:W-:Y:S05]  /*01a0*/  BSYNC.RECONVERGENT B1 ;  /* 0x0000000000017941 */ /* 0x000fea0003800200 */
.L_x_0:
[----:B------:R-:W-:-:S05]  /*01b0*/  FSEL R3, R0, R3, P2 ;  /* 0x0000000300037208 */ /* 0x000fca0001000000 */
[----:B------:R-:W-:Y:S01]  /*01c0*/  STG.E desc[UR6][R4.64], R3 ;  /* 0x0000000304007986 */ /* 0x000fe2000c101906 */
[----:B------:R-:W-:Y:S05]  /*01d0*/  EXIT ;  /* 0x000000000000794d */ /* 0x000fea0003800000 */
        .weak           $__internal_0_$__cuda_sm3x_div_rn_noftz_f32_slowpath
        .type           $__internal_0_$__cuda_sm3x_div_rn_noftz_f32_slowpath,@function
        .size           $__internal_0_$__cuda_sm3x_div_rn_noftz_f32_slowpath,(.L_x_15 - $__internal_0_$__cuda_sm3x_div_rn_noftz_f32_slowpath)
$__internal_0_$__cuda_sm3x_div_rn_noftz_f32_slowpath:
[--C-:B------:R-:W-:Y:S01]  /*01e0*/  SHF.R.U32.HI R2, RZ, 0x17, R0.reuse ;  /* 0x00000017ff027819 */ /* 0x100fe20000011600 */
[----:B------:R-:W-:Y:S04]  /*01f0*/  BSSY.RECONVERGENT B0, `(.L_x_2) ;  /* 0x000005c000007945 */ /* 0x000fe80003800200 */
[----:B------:R-:W-:Y:S01]  /*0200*/  BSSY.RELIABLE B2, `(.L_x_3) ;  /* 0x000001a000027945 */ /* 0x000fe20003800100 */
[----:B------:R-:W-:Y:S01]  /*0210*/  IMAD.MOV.U32 R3, RZ, RZ, R0 ;  /* 0x000000ffff037224 */ /* 0x000fe200078e0000 */
[----:B------:R-:W-:-:S05]  /*0220*/  LOP3.LUT R2, R2, 0xff, RZ, 0xc0, !PT ;  /* 0x000000ff02027812 */ /* 0x000fca00078ec0ff */
[----:B------:R-:W-:-:S05]  /*0230*/  VIADD R9, R2, 0xffffffff ;  /* 0xffffffff02097836 */ /* 0x000fca0000000000 */
[----:B------:R-:W-:-:S13]  /*0240*/  ISETP.GT.U32.OR P0, PT, R9, 0xfd, !PT ;  /* 0x000000fd0900780c */ /* 0x000fda0007f04470 */
[----:B------:R-:W-:Y:S01]  /*0250*/  @!P0 IMAD.MOV.U32 R7, RZ, RZ, RZ ;  /* 0x000000ffff078224 */ /* 0x000fe200078e00ff */
[----:B------:R-:W-:Y:S06]  /*0260*/  @!P0 BRA `(.L_x_4) ;  /* 0x00000000004c8947 */ /* 0x000fec0003800000 */
[----:B------:R-:W-:-:S13]  /*0270*/  FSETP.GTU.FTZ.AND P0, PT, |R0|, +INF , PT ;  /* 0x7f8000000000780b */ /* 0x000fda0003f1c200 */
[----:B------:R-:W-:Y:S05]  /*0280*/  @P0 BREAK.RELIABLE B2 ;  /* 0x0000000000020942 */ /* 0x000fea0003800100 */
[----:B------:R-:W-:Y:S05]  /*0290*/  @P0 BRA `(.L_x_5) ;  /* 0x0000000400400947 */ /* 0x000fea0003800000 */
[----:B------:R-:W-:-:S05]  /*02a0*/  IMAD.MOV.U32 R8, RZ, RZ, 0x41200000 ;  /* 0x41200000ff087424 */ /* 0x000fca00078e00ff */
[----:B------:R-:W-:-:S13]  /*02b0*/  LOP3.LUT P0, RZ, R8, 0x7fffffff, R3, 0xc8, !PT ;  /* 0x7fffffff08ff7812 */ /* 0x000fda000780c803 */
[----:B------:R-:W-:Y:S05]  /*02c0*/  @!P0 BREAK.RELIABLE B2 ;  /* 0x0000000000028942 */ /* 0x000fea0003800100 */
[----:B------:R-:W-:Y:S05]  /*02d0*/  @!P0 BRA `(.L_x_6) ;  /* 0x0000000400288947 */ /* 0x000fea0003800000 */
[----:B------:R-:W-:-:S13]  /*02e0*/  LOP3.LUT P0, RZ, R3, 0x7fffffff, RZ, 0xc0, !PT ;  /* 0x7fffffff03ff7812 */ /* 0x000fda000780c0ff */
[----:B------:R-:W-:Y:S05]  /*02f0*/  @!P0 BREAK.RELIABLE B2 ;  /* 0x0000000000028942 */ /* 0x000fea0003800100 */
[----:B------:R-:W-:Y:S05]  /*0300*/  @!P0 BRA `(.L_x_7) ;  /* 0x0000000400148947 */ /* 0x000fea0003800000 */
[----:B------:R-:W-:Y:S02]  /*0310*/  FSETP.NEU.FTZ.AND P0, PT, |R0|, +INF , PT ;  /* 0x7f8000000000780b */ /* 0x000fe40003f1d200 */
[----:B------:R-:W-:-:S04]  /*0320*/  LOP3.LUT P1, RZ, R8, 0x7fffffff, RZ, 0xc0, !PT ;  /* 0x7fffffff08ff7812 */ /* 0x000fc8000782c0ff */
[----:B------:R-:W-:-:S13]  /*0330*/  PLOP3.LUT P0, PT, P0, P1, PT, 0x2f, 0xf2 ;  /* 0x0000000000f2781c */ /* 0x000fda0000702577 */
[----:B------:R-:W-:Y:S05]  /*0340*/  @P0 BREAK.RELIABLE B2 ;  /* 0x0000000000020942 */ /* 0x000fea0003800100 */
[----:B------:R-:W-:Y:S05]  /*0350*/  @P0 BRA `(.L_x_8) ;  /* 0x0000000000f40947 */ /* 0x000fea0003800000 */
[----:B------:R-:W-:-:S13]  /*0360*/  ISETP.GE.AND P0, PT, R9, RZ, PT ;  /* 0x000000ff0900720c */ /* 0x000fda0003f06270 */
[----:B------:R-:W-:Y:S02]  /*0370*/  @P0 IMAD.MOV.U32 R7, RZ, RZ, RZ ;  /* 0x000000ffff070224 */ /* 0x000fe400078e00ff */
[----:B------:R-:W-:Y:S01]  /*0380*/  @!P0 FFMA R3, R0, 1.84467440737095516160e+19, RZ ;  /* 0x5f80000000038823 */ /* 0x000fe200000000ff */
[----:B------:R-:W-:-:S07]  /*0390*/  @!P0 IMAD.MOV.U32 R7, RZ, RZ, -0x40 ;  /* 0xffffffc0ff078424 */ /* 0x000fce00078e00ff */
.L_x_4:
[----:B------:R-:W-:Y:S05]  /*03a0*/  BSYNC.RELIABLE B2 ;  /* 0x0000000000027941 */ /* 0x000fea0003800100 */
.L_x_3:
[----:B------:R-:W-:Y:S01]  /*03b0*/  UMOV UR4, 0x41200000 ;  /* 0x4120000000047882 */ /* 0x000fe20000000000 */
[----:B------:R-:W-:Y:S01]  /*03c0*/  VIADD R8, R2, 0xffffff81 ;  /* 0xffffff8102087836 */ /* 0x000fe20000000000 */
[----:B------:R-:W-:Y:S01]  /*03d0*/  UIADD3 UR4, UPT, UPT, UR4, -0x1800000, URZ ;  /* 0xfe80000004047890 */ /* 0x000fe2000fffe0ff */
[----:B------:R-:W-:Y:S02]  /*03e0*/  BSSY.RECONVERGENT B2, `(.L_x_9) ;  /* 0x0000033000027945 */ /* 0x000fe40003800200 */
[----:B------:R-:W-:Y:S01]  /*03f0*/  IMAD R2, R8, -0x800000, R3 ;  /* 0xff80000008027824 */ /* 0x000fe200078e0203 */
[----:B------:R-:W-:Y:S02]  /*0400*/  IADD3 R7, PT, PT, R7, -0x3, R8 ;  /* 0xfffffffd07077810 */ /* 0x000fe40007ffe008 */
[----:B------:R-:W-:-:S03]  /*0410*/  FADD.FTZ R11, -RZ, -UR4 ;  /* 0x80000004ff0b7e21 */ /* 0x000fc60008010100 */
[----:B------:R-:W0:Y:S02]  /*0420*/  MUFU.RCP R9, UR4 ;  /* 0x0000000400097d08 */ /* 0x000e240008001000 */
[----:B0-----:R-:W-:-:S04]  /*0430*/  FFMA R10, R9, R11, 1 ;  /* 0x3f800000090a7423 */ /* 0x001fc8000000000b */
[----:B------:R-:W-:-:S04]  /*0440*/  FFMA R9, R9, R10, R9 ;  /* 0x0000000a09097223 */ /* 0x000fc80000000009 */
[----:B------:R-:W-:-:S04]  /*0450*/  FFMA R10, R2, R9, RZ ;  /* 0x00000009020a7223 */ /* 0x000fc800000000ff */
[----:B------:R-:W-:-:S04]  /*0460*/  FFMA R3, R11, R10, R2 ;  /* 0x0000000a0b037223 */ /* 0x000fc80000000002 */
[----:B------:R-:W-:-:S04]  /*0470*/  FFMA R10, R9, R3, R10 ;  /* 0x00000003090a7223 */ /* 0x000fc8000000000a */
[----:B------:R-:W-:-:S04]  /*0480*/  FFMA R11, R11, R10, R2 ;  /* 0x0000000a0b0b7223 */ /* 0x000fc80000000002 */
[----:B------:R-:W-:-:S05]  /*0490*/  FFMA R2, R9, R11, R10 ;  /* 0x0000000b09027223 */ /* 0x000fca000000000a */
[----:B------:R-:W-:-:S04]  /*04a0*/  SHF.R.U32.HI R3, RZ, 0x17, R2 ;  /* 0x00000017ff037819 */ /* 0x000fc80000011602 */
[----:B------:R-:W-:-:S05]  /*04b0*/  LOP3.LUT R3, R3, 0xff, RZ, 0xc0, !PT ;  /* 0x000000ff03037812 */ /* 0x000fca00078ec0ff */
[----:B------:R-:W-:-:S04]  /*04c0*/  IMAD.IADD R12, R3, 0x1, R7 ;  /* 0x00000001030c7824 */ /* 0x000fc800078e0207 */
[----:B------:R-:W-:-:S05]  /*04d0*/  VIADD R3, R12, 0xffffffff ;  /* 0xffffffff0c037836 */ /* 0x000fca0000000000 */
[----:B------:R-:W-:-:S13]  /*04e0*/  ISETP.GE.U32.AND P0, PT, R3, 0xfe, PT ;  /* 0x000000fe0300780c */ /* 0x000fda0003f06070 */
[----:B------:R-:W-:Y:S05]  /*04f0*/  @!P0 BRA `(.L_x_10) ;  /* 0x0000000000808947 */ /* 0x000fea0003800000 */
[----:B------:R-:W-:-:S13]  /*0500*/  ISETP.GT.AND P0, PT, R12, 0xfe, PT ;  /* 0x000000fe0c00780c */ /* 0x000fda0003f04270 */
[----:B------:R-:W-:Y:S05]  /*0510*/  @P0 BRA `(.L_x_11) ;  /* 0x00000000006c0947 */ /* 0x000fea0003800000 */
[----:B------:R-:W-:-:S13]  /*0520*/  ISETP.GE.AND P0, PT, R12, 0x1, PT ;  /* 0x000000010c00780c */ /* 0x000fda0003f06270 */
[----:B------:R-:W-:Y:S05]  /*0530*/  @P0 BRA `(.L_x_12) ;  /* 0x0000000000740947 */ /* 0x000fea0003800000 */
[----:B------:R-:W-:Y:S02]  /*0540*/  ISETP.GE.AND P0, PT, R12, -0x18, PT ;  /* 0xffffffe80c00780c */ /* 0x000fe40003f06270 */
[----:B------:R-:W-:-:S11]  /*0550*/  LOP3.LUT R2, R2, 0x80000000, RZ, 0xc0, !PT ;  /* 0x8000000002027812 */ /* 0x000fd600078ec0ff */
[----:B------:R-:W-:Y:S05]  /*0560*/  @!P0 BRA `(.L_x_12) ;  /* 0x0000000000688947 */ /* 0x000fea0003800000 */
[CCC-:B------:R-:W-:Y:S01]  /*0570*/  FFMA.RZ R3, R9.reuse, R11.reuse, R10.reuse ;  /* 0x0000000b09037223 */ /* 0x1c0fe2000000c00a */
[-CC-:B------:R-:W-:Y:S01]  /*0580*/  FFMA.RM R8, R9, R11.reuse, R10.reuse ;  /* 0x0000000b09087223 */ /* 0x180fe2000000400a */
[C---:B------:R-:W-:Y:S02]  /*0590*/  ISETP.NE.AND P3, PT, R12.reuse, RZ, PT ;  /* 0x000000ff0c00720c */ /* 0x040fe40003f65270 */
[C---:B------:R-:W-:Y:S02]  /*05a0*/  ISETP.NE.AND P1, PT, R12.reuse, RZ, PT ;  /* 0x000000ff0c00720c */ /* 0x040fe40003f25270 */
[----:B------:R-:W-:Y:S01]  /*05b0*/  LOP3.LUT R7, R3, 0x7fffff, RZ, 0xc0, !PT ;  /* 0x007fffff03077812 */ /* 0x000fe200078ec0ff */
[----:B------:R-:W-:Y:S01]  /*05c0*/  FFMA.RP R3, R9, R11, R10 ;  /* 0x0000000b09037223 */ /* 0x000fe2000000800a */
[----:B------:R-:W-:Y:S02]  /*05d0*/  VIADD R10, R12, 0x20 ;  /* 0x000000200c0a7836 */ /* 0x000fe40000000000 */
[----:B------:R-:W-:Y:S01]  /*05e0*/  LOP3.LUT R7, R7, 0x800000, RZ, 0xfc, !PT ;  /* 0x0080000007077812 */ /* 0x000fe200078efcff */
[----:B------:R-:W-:Y:S01]  /*05f0*/  IMAD.MOV R9, RZ, RZ, -R12 ;  /* 0x000000ffff097224 */ /* 0x000fe200078e0a0c */
[----:B------:R-:W-:-:S02]  /*0600*/  FSETP.NEU.FTZ.AND P0, PT, R3, R8, PT ;  /* 0x000000080300720b */ /* 0x000fc40003f1d000 */
[----:B------:R-:W-:Y:S02]  /*0610*/  SHF.L.U32 R10, R7, R10, RZ ;  /* 0x0000000a070a7219 */ /* 0x000fe400000006ff */
[----:B------:R-:W-:Y:S02]  /*0620*/  SEL R8, R9, RZ, P3 ;  /* 0x000000ff09087207 */ /* 0x000fe40001800000 */
[----:B------:R-:W-:Y:S02]  /*0630*/  ISETP.NE.AND P1, PT, R10, RZ, P1 ;  /* 0x000000ff0a00720c */ /* 0x000fe40000f25270 */
[----:B------:R-:W-:Y:S02]  /*0640*/  SHF.R.U32.HI R8, RZ, R8, R7 ;  /* 0x00000008ff087219 */ /* 0x000fe40000011607 */
[----:B------:R-:W-:Y:S02]  /*0650*/  PLOP3.LUT P0, PT, P0, P1, PT, 0xf8, 0x8f ;  /* 0x00000000008f781c */ /* 0x000fe40000703f70 */
[----:B------:R-:W-:-:S02]  /*0660*/  SHF.R.U32.HI R10, RZ, 0x1, R8 ;  /* 0x00000001ff0a7819 */ /* 0x000fc40000011608 */
[----:B------:R-:W-:-:S04]  /*0670*/  SEL R3, RZ, 0x1, !P0 ;  /* 0x00000001ff037807 */ /* 0x000fc80004000000 */
[----:B------:R-:W-:-:S04]  /*0680*/  LOP3.LUT R3, R3, 0x1, R10, 0xf8, !PT ;  /* 0x0000000103037812 */ /* 0x000fc800078ef80a */
[----:B------:R-:W-:-:S05]  /*0690*/  LOP3.LUT R3, R3, R8, RZ, 0xc0, !PT ;  /* 0x0000000803037212 */ /* 0x000fca00078ec0ff */
[----:B------:R-:W-:-:S05]  /*06a0*/  IMAD.IADD R3, R10, 0x1, R3 ;  /* 0x000000010a037824 */ /* 0x000fca00078e0203 */
[----:B------:R-:W-:Y:S01]  /*06b0*/  LOP3.LUT R2, R3, R2, RZ, 0xfc, !PT ;  /* 0x0000000203027212 */ /* 0x000fe200078efcff */
[----:B------:R-:W-:Y:S06]  /*06c0*/  BRA `(.L_x_12) ;  /* 0x0000000000107947 */ /* 0x000fec0003800000 */
.L_x_11:
[----:B------:R-:W-:-:S04]  /*06d0*/  LOP3.LUT R2, R2, 0x80000000, RZ, 0xc0, !PT ;  /* 0x8000000002027812 */ /* 0x000fc800078ec0ff */
[----:B------:R-:W-:Y:S01]  /*06e0*/  LOP3.LUT R2, R2, 0x7f800000, RZ, 0xfc, !PT ;  /* 0x7f80000002027812 */ /* 0x000fe200078efcff */
[----:B------:R-:W-:Y:S06]  /*06f0*/  BRA `(.L_x_12) ;  /* 0x0000000000047947 */ /* 0x000fec0003800000 */
.L_x_10:
[----:B------:R-:W-:-:S07]  /*0700*/  IMAD R2, R7, 0x800000, R2 ;  /* 0x0080000007027824 */ /* 0x000fce00078e0202 */
.L_x_12:
[----:B------:R-:W-:Y:S05]  /*0710*/  BSYNC.RECONVERGENT B2 ;  /* 0x0000000000027941 */ /* 0x000fea0003800200 */
.L_x_9:
[----:B------:R-:W-:Y:S05]  /*0720*/  BRA `(.L_x_13) ;  /* 0x0000000000207947 */ /* 0x000fea0003800000 */
.L_x_8:
[----:B------:R-:W-:-:S04]  /*0730*/  LOP3.LUT R2, R8, 0x80000000, R3, 0x48, !PT ;  /* 0x8000000008027812 */ /* 0x000fc800078e4803 */
[----:B------:R-:W-:Y:S01]  /*0740*/  LOP3.LUT R2, R2, 0x7f800000, RZ, 0xfc, !PT ;  /* 0x7f80000002027812 */ /* 0x000fe200078efcff */
[----:B------:R-:W-:Y:S06]  /*0750*/  BRA `(.L_x_13) ;  /* 0x0000000000147947 */ /* 0x000fec0003800000 */
.L_x_7:
[----:B------:R-:W-:Y:S01]  /*0760*/  LOP3.LUT R2, R8, 0x80000000, R3, 0x48, !PT ;  /* 0x8000000008027812 */ /* 0x000fe200078e4803 */
[----:B------:R-:W-:Y:S06]  /*0770*/  BRA `(.L_x_13) ;  /* 0x00000000000c7947 */ /* 0x000fec0003800000 */
.L_x_6:
[----:B------:R-:W0:Y:S01]  /*0780*/  MUFU.RSQ R2, -QNAN ;  /* 0xffc0000000027908 */ /* 0x000e220000001400 */
[----:B------:R-:W-:Y:S05]  /*0790*/  BRA `(.L_x_13) ;  /* 0x0000000000047947 */ /* 0x000fea0003800000 */
.L_x_5:
[----:B------:R-:W-:-:S07]  /*07a0*/  FADD.FTZ R2, R0, 10 ;  /* 0x4120000000027421 */ /* 0x000fce0000010000 */
.L_x_13:
[----:B------:R-:W-:Y:S05]  /*07b0*/  BSYNC.RECONVERGENT B0 ;  /* 0x0000000000007941 */ /* 0x000fea0003800200 */
.L_x_2:
[----:B------:R-:W-:-:S04]  /*07c0*/  IMAD.MOV.U32 R7, RZ, RZ, 0x0 ;  /* 0x00000000ff077424 */ /* 0x000fc800078e00ff */
[----:B0-----:R-:W-:Y:S05]  /*07d0*/  RET.REL.NODEC R6 `(_Z27activate_array_leaky_kernelPfi) ;  /* 0xfffffff806087950 */ /* 0x001fea0003c3ffff */
.L_x_14:
[----:B------:R-:W-:-:S00]  /*07e0*/  BRA `(.L_x_14) ;  /* 0xfffffffc00fc7947 */ /* 0x000fc0000383ffff */
[----:B------:R-:W-:-:S00]  /*07f0*/  NOP ;  /* 0x0000000000007918 */ /* 0x000fc00000000000 */
        /* <DEDUP_REMOVED lines=8> */
.L_x_15:


//--------------------- .nv.shared.reserved.0     --------------------------
	.section	.nv.shared.reserved.0,"aw",@nobits
	.weak		__nv_reservedSMEM_offset_0_alias
	.size		__nv_reservedSMEM_offset_0_alias, 0, 64
	.other		__nv_reservedSMEM_offset_0_alias,@"STO_CUDA_RESERVED_SHARED STV_DEFAULT"
__nv_reservedSMEM_offset_0_alias:
	.zero		0
	.zero		64


//--------------------- .nv.constant0._Z27activate_array_leaky_kernelPfi --------------------------
	.section	.nv.constant0._Z27activate_array_leaky_kernelPfi,"a",@progbits
	.sectionflags	@""
	.align	4
.nv.constant0._Z27activate_array_leaky_kernelPfi:
	.zero		908


//--------------------- SYMBOLS --------------------------

	.type		.nv.reservedSmem.offset0,@object
	.size		.nv.reservedSmem.offset0,0x4
